//
// Generated by NVIDIA NVVM Compiler
//
// Compiler Build ID: CL-36424714
// Cuda compilation tools, release 13.0, V13.0.88
// Based on NVVM 20.0.0
//

.version 9.0
.target sm_100
.address_size 64

	// .globl	_Z22sortBlocksSharedKernelPiii
.extern .shared .align 16 .b8 s[];

.visible .entry _Z22sortBlocksSharedKernelPiii(
	.param .u64 .ptr .align 1 _Z22sortBlocksSharedKernelPiii_param_0,
	.param .u32 _Z22sortBlocksSharedKernelPiii_param_1,
	.param .u32 _Z22sortBlocksSharedKernelPiii_param_2
)
{
	.reg .pred 	%p<7>;
	.reg .b32 	%r<35>;
	.reg .b64 	%rd<5>;

	ld.param.u64 	%rd2, [_Z22sortBlocksSharedKernelPiii_param_0];
	ld.param.u32 	%r14, [_Z22sortBlocksSharedKernelPiii_param_1];
	ld.param.u32 	%r15, [_Z22sortBlocksSharedKernelPiii_param_2];
	cvta.to.global.u64 	%rd3, %rd2;
	mov.u32 	%r1, %tid.x;
	mov.u32 	%r17, %ctaid.x;
	mad.lo.s32 	%r2, %r14, %r17, %r1;
	setp.ge.s32 	%p1, %r2, %r15;
	mul.wide.s32 	%rd4, %r2, 4;
	add.s64 	%rd1, %rd3, %rd4;
	mov.b32 	%r31, 2147483647;
	@%p1 bra 	$L__BB0_2;
	ld.global.u32 	%r31, [%rd1];
$L__BB0_2:
	shl.b32 	%r18, %r1, 2;
	mov.u32 	%r19, s;
	add.s32 	%r5, %r19, %r18;
	st.shared.u32 	[%r5], %r31;
	bar.sync 	0;
	setp.lt.s32 	%p2, %r14, 2;
	@%p2 bra 	$L__BB0_8;
	mov.b32 	%r32, 1;
$L__BB0_4:
	shl.b32 	%r21, %r32, 2;
	add.s32 	%r23, %r19, %r21;
	ld.shared.u32 	%r7, [%r23];
	mov.u32 	%r33, %r32;
$L__BB0_5:
	shl.b32 	%r24, %r33, 2;
	add.s32 	%r9, %r19, %r24;
	ld.shared.u32 	%r10, [%r9+-4];
	setp.le.s32 	%p3, %r10, %r7;
	mov.u32 	%r34, %r33;
	@%p3 bra 	$L__BB0_7;
	add.s32 	%r11, %r33, -1;
	st.shared.u32 	[%r9], %r10;
	setp.gt.s32 	%p4, %r33, 1;
	mov.b32 	%r34, 0;
	mov.u32 	%r33, %r11;
	@%p4 bra 	$L__BB0_5;
$L__BB0_7:
	shl.b32 	%r27, %r34, 2;
	add.s32 	%r29, %r19, %r27;
	st.shared.u32 	[%r29], %r7;
	bar.sync 	0;
	add.s32 	%r32, %r32, 1;
	setp.ne.s32 	%p5, %r32, %r14;
	@%p5 bra 	$L__BB0_4;
$L__BB0_8:
	setp.ge.s32 	%p6, %r2, %r15;
	@%p6 bra 	$L__BB0_10;
	ld.shared.u32 	%r30, [%r5];
	st.global.u32 	[%rd1], %r30;
$L__BB0_10:
	ret;

}


// ===== COMPILED SASS (sm_100) =====

	.target	sm_100

	.elftype	@"ET_EXEC"


//--------------------- .note.nv.tkinfo           --------------------------
	.section	.note.nv.tkinfo,"",@"SHT_NOTE"
	.sectionflags	@"SHF_NOTE_NV_TKINFO"
	.tkinfo
        /*0018*/ 	.word	0x00000002
        /*0030*/ 	.string	""
        /*0030*/ 	.string	"ptxas"
        /*0030*/ 	.string	"Cuda compilation tools, release 13.0, V13.0.88"
        /*0030*/ 	.string	"Build cuda_13.0.r13.0/compiler.36424714_0"
        /*0030*/ 	.string	"-arch sm_100 -m 64 "



//--------------------- .note.nv.cuinfo           --------------------------
	.section	.note.nv.cuinfo,"",@"SHT_NOTE"
	.sectionflags	@"SHF_NOTE_NV_CUINFO"
        /*0018*/ 	.short	0x0002
        /*001a*/ 	.short	0x0064
        /*001c*/ 	.short	0x0082
	.zero		2


//--------------------- .nv.info                  --------------------------
	.section	.nv.info,"",@"SHT_CUDA_INFO"
	.align	4


	//----- nvinfo : EIATTR_REGCOUNT
	.align		4
        /*0000*/ 	.byte	0x04, 0x2f
        /*0002*/ 	.short	(.L_1 - .L_0)
	.align		4
.L_0:
        /*0004*/ 	.word	index@(_Z22sortBlocksSharedKernelPiii)
        /*0008*/ 	.word	0x0000000a


	//----- nvinfo : EIATTR_FRAME_SIZE
	.align		4
.L_1:
        /*000c*/ 	.byte	0x04, 0x11
        /*000e*/ 	.short	(.L_3 - .L_2)
	.align		4
.L_2:
        /*0010*/ 	.word	index@(_Z22sortBlocksSharedKernelPiii)
        /*0014*/ 	.word	0x00000000


	//----- nvinfo : EIATTR_MIN_STACK_SIZE
	.align		4
.L_3:
        /*0018*/ 	.byte	0x04, 0x12
        /*001a*/ 	.short	(.L_5 - .L_4)
	.align		4
.L_4:
        /*001c*/ 	.word	index@(_Z22sortBlocksSharedKernelPiii)
        /*0020*/ 	.word	0x00000000
.L_5:


//--------------------- .nv.compat                --------------------------
	.section	.nv.compat,"",@"SHT_CUDA_COMPAT_INFO"
	.align	4
        /*0000*/ 	.byte	0x02, 0x09, 0x00, 0x00, 0x02, 0x02, 0x01, 0x00, 0x02, 0x05, 0x05, 0x00, 0x03, 0x07, 0x01, 0x01
        /*0010*/ 	.byte	0x02, 0x03, 0x00, 0x00, 0x02, 0x06, 0x01, 0x00, 0x04, 0x0b, 0x08, 0x00, 0x09, 0x00, 0x00, 0x00
        /*0020*/ 	.byte	0x00, 0x00, 0x00, 0x00


//--------------------- .nv.info._Z22sortBlocksSharedKernelPiii --------------------------
	.section	.nv.info._Z22sortBlocksSharedKernelPiii,"",@"SHT_CUDA_INFO"
	.sectionflags	@""
	.align	4


	//----- nvinfo : EIATTR_CUDA_API_VERSION
	.align		4
        /*0000*/ 	.byte	0x04, 0x37
        /*0002*/ 	.short	(.L_7 - .L_6)
.L_6:
        /*0004*/ 	.word	0x00000082


	//----- nvinfo : EIATTR_KPARAM_INFO
	.align		4
.L_7:
        /*0008*/ 	.byte	0x04, 0x17
        /*000a*/ 	.short	(.L_9 - .L_8)
.L_8:
        /*000c*/ 	.word	0x00000000
        /*0010*/ 	.short	0x0002
        /*0012*/ 	.short	0x000c
        /*0014*/ 	.byte	0x00, 0xf0, 0x11, 0x00


	//----- nvinfo : EIATTR_KPARAM_INFO
	.align		4
.L_9:
        /*0018*/ 	.byte	0x04, 0x17
        /*001a*/ 	.short	(.L_11 - .L_10)
.L_10:
        /*001c*/ 	.word	0x00000000
        /*0020*/ 	.short	0x0001
        /*0022*/ 	.short	0x0008
        /*0024*/ 	.byte	0x00, 0xf0, 0x11, 0x00


	//----- nvinfo : EIATTR_KPARAM_INFO
	.align		4
.L_11:
        /*0028*/ 	.byte	0x04, 0x17
        /*002a*/ 	.short	(.L_13 - .L_12)
.L_12:
        /*002c*/ 	.word	0x00000000
        /*0030*/ 	.short	0x0000
        /*0032*/ 	.short	0x0000
        /*0034*/ 	.byte	0x00, 0xf5, 0x21, 0x00


	//----- nvinfo : EIATTR_SPARSE_MMA_MASK
	.align		4
.L_13:
        /*0038*/ 	.byte	0x03, 0x50
        /*003a*/ 	.short	0x0000


	//----- nvinfo : EIATTR_MAXREG_COUNT
	.align		4
        /*003c*/ 	.byte	0x03, 0x1b
        /*003e*/ 	.short	0x00ff


	//----- nvinfo : EIATTR_NUM_BARRIERS
	.align		4
        /*0040*/ 	.byte	0x02, 0x4c
        /*0042*/ 	.byte	0x01
	.zero		1


	//----- nvinfo : EIATTR_MERCURY_ISA_VERSION
	.align		4
        /*0044*/ 	.byte	0x03, 0x5f
        /*0046*/ 	.short	0x0101


	//----- nvinfo : EIATTR_VRC_CTA_INIT_COUNT
	.align		4
        /*0048*/ 	.byte	0x02, 0x4a
	.zero		1
	.zero		1


	//----- nvinfo : EIATTR_EXIT_INSTR_OFFSETS
	.align		4
        /*004c*/ 	.byte	0x04, 0x1c
        /*004e*/ 	.short	(.L_15 - .L_14)


	//   ....[0]....
.L_14:
        /*0050*/ 	.word	0x000002a0


	//   ....[1]....
        /*0054*/ 	.word	0x000002d0


	//----- nvinfo : EIATTR_CBANK_PARAM_SIZE
	.align		4
.L_15:
        /*0058*/ 	.byte	0x03, 0x19
        /*005a*/ 	.short	0x0010


	//----- nvinfo : EIATTR_PARAM_CBANK
	.align		4
        /*005c*/ 	.byte	0x04, 0x0a
        /*005e*/ 	.short	(.L_17 - .L_16)
	.align		4
.L_16:
        /*0060*/ 	.word	index@(.nv.constant0._Z22sortBlocksSharedKernelPiii)
        /*0064*/ 	.short	0x0380
        /*0066*/ 	.short	0x0010


	//----- nvinfo : EIATTR_SW_WAR
	.align		4
.L_17:
        /*0068*/ 	.byte	0x04, 0x36
        /*006a*/ 	.short	(.L_19 - .L_18)
.L_18:
        /*006c*/ 	.word	0x00000008
.L_19:


//--------------------- .nv.callgraph             --------------------------
	.section	.nv.callgraph,"",@"SHT_CUDA_CALLGRAPH"
	.align	4
	.sectionentsize	8
	.align		4
        /*0000*/ 	.word	0x00000000
	.align		4
        /*0004*/ 	.word	0xffffffff
	.align		4
        /*0008*/ 	.word	0x00000000
	.align		4
        /*000c*/ 	.word	0xfffffffe
	.align		4
        /*0010*/ 	.word	0x00000000
	.align		4
        /*0014*/ 	.word	0xfffffffd
	.align		4
        /*0018*/ 	.word	0x00000000
	.align		4
        /*001c*/ 	.word	0xfffffffc


//--------------------- .text._Z22sortBlocksSharedKernelPiii --------------------------
	.section	.text._Z22sortBlocksSharedKernelPiii,"ax",@progbits
	.align	128
        .global         _Z22sortBlocksSharedKernelPiii
        .type           _Z22sortBlocksSharedKernelPiii,@function
        .size           _Z22sortBlocksSharedKernelPiii,(.L_x_5 - _Z22sortBlocksSharedKernelPiii)
        .other          _Z22sortBlocksSharedKernelPiii,@"STO_CUDA_ENTRY STV_DEFAULT"
_Z22sortBlocksSharedKernelPiii:
.text._Z22sortBlocksSharedKernelPiii:
[----:B------:R-:W-:Y:S01]  /*0000*/  LDC R1, c[0x0][0x37c] ;  /* 0x0000df00ff017b82 */ /* 0x000fe20000000800 */
[----:B------:R-:W0:Y:S07]  /*0010*/  S2R R5, SR_TID.X ;  /* 0x0000000000057919 */ /* 0x000e2e0000002100 */
[----:B------:R-:W0:Y:S01]  /*0020*/  S2UR UR4, SR_CTAID.X ;  /* 0x00000000000479c3 */ /* 0x000e220000002500 */
[----:B------:R-:W1:Y:S01]  /*0030*/  LDCU.64 UR8, c[0x0][0x358] ;  /* 0x00006b00ff0877ac */ /* 0x000e620008000a00 */
[----:B------:R-:W-:-:S06]  /*0040*/  IMAD.MOV.U32 R4, RZ, RZ, 0x7fffffff ;  /* 0x7fffffffff047424 */ /* 0x000fcc00078e00ff */
[----:B------:R-:W0:Y:S08]  /*0050*/  LDC.64 R6, c[0x0][0x388] ;  /* 0x0000e200ff067b82 */ /* 0x000e300000000a00 */
[----:B------:R-:W2:Y:S01]  /*0060*/  LDC.64 R2, c[0x0][0x380] ;  /* 0x0000e000ff027b82 */ /* 0x000ea20000000a00 */
[----:B0-----:R-:W-:-:S05]  /*0070*/  IMAD R0, R6, UR4, R5 ;  /* 0x0000000406007c24 */ /* 0x001fca000f8e0205 */
[C---:B------:R-:W-:Y:S01]  /*0080*/  ISETP.GE.AND P0, PT, R0.reuse, R7, PT ;  /* 0x000000070000720c */ /* 0x040fe20003f06270 */
[----:B--2---:R-:W-:-:S12]  /*0090*/  IMAD.WIDE R2, R0, 0x4, R2 ;  /* 0x0000000400027825 */ /* 0x004fd800078e0202 */
[----:B-1----:R-:W2:Y:S01]  /*00a0*/  @!P0 LDG.E R4, desc[UR8][R2.64] ;  /* 0x0000000802048981 */ /* 0x002ea2000c1e1900 */
[----:B------:R-:W0:Y:S01]  /*00b0*/  S2UR UR5, SR_CgaCtaId ;  /* 0x00000000000579c3 */ /* 0x000e220000008800 */
[----:B------:R-:W-:Y:S01]  /*00c0*/  UMOV UR4, 0x400 ;  /* 0x0000040000047882 */ /* 0x000fe20000000000 */
[----:B------:R-:W-:Y:S01]  /*00d0*/  ISETP.GE.AND P0, PT, R6, 0x2, PT ;  /* 0x000000020600780c */ /* 0x000fe20003f06270 */
[----:B0-----:R-:W-:-:S06]  /*00e0*/  ULEA UR5, UR5, UR4, 0x18 ;  /* 0x0000000405057291 */ /* 0x001fcc000f8ec0ff */
[----:B------:R-:W-:-:S05]  /*00f0*/  LEA R5, R5, UR5, 0x2 ;  /* 0x0000000505057c11 */ /* 0x000fca000f8e10ff */
[----:B--2---:R0:W-:Y:S01]  /*0100*/  STS [R5], R4 ;  /* 0x0000000405007388 */ /* 0x0041e20000000800 */
[----:B------:R-:W-:Y:S06]  /*0110*/  BAR.SYNC.DEFER_BLOCKING 0x0 ;  /* 0x0000000000007b1d */ /* 0x000fec0000010000 */
[----:B------:R-:W-:Y:S05]  /*0120*/  @!P0 BRA `(.L_x_0) ;  /* 0x0000000000548947 */ /* 0x000fea0003800000 */
[----:B------:R-:W-:-:S05]  /*0130*/  UMOV UR6, 0x1 ;  /* 0x0000000100067882 */ /* 0x000fca0000000000 */
.L_x_3:
[----:B-1----:R-:W1:Y:S01]  /*0140*/  LDCU UR7, c[0x0][0x388] ;  /* 0x00007100ff0777ac */ /* 0x002e620008000800 */
[----:B------:R-:W-:-:S09]  /*0150*/  ULEA UR4, UR6, UR5, 0x2 ;  /* 0x0000000506047291 */ /* 0x000fd2000f8e10ff */
[----:B0-----:R-:W0:Y:S01]  /*0160*/  LDS R4, [UR4] ;  /* 0x00000004ff047984 */ /* 0x001e220008000800 */
[----:B------:R-:W-:Y:S01]  /*0170*/  UMOV UR4, UR6 ;  /* 0x0000000600047c82 */ /* 0x000fe20008000000 */
[----:B------:R-:W-:-:S04]  /*0180*/  UIADD3 UR6, UPT, UPT, UR6, 0x1, URZ ;  /* 0x0000000106067890 */ /* 0x000fc8000fffe0ff */
[----:B-1----:R-:W-:-:S11]  /*0190*/  UISETP.NE.AND UP1, UPT, UR6, UR7, UPT ;  /* 0x000000070600728c */ /* 0x002fd6000bf25270 */
.L_x_2:
[----:B------:R-:W-:-:S09]  /*01a0*/  ULEA UR7, UR4, UR5, 0x2 ;  /* 0x0000000504077291 */ /* 0x000fd2000f8e10ff */
[----:B------:R-:W0:Y:S02]  /*01b0*/  LDS R7, [UR7+-0x4] ;  /* 0xfffffc07ff077984 */ /* 0x000e240008000800 */
[----:B0-----:R-:W-:-:S13]  /*01c0*/  ISETP.GT.AND P0, PT, R7, R4, PT ;  /* 0x000000040700720c */ /* 0x001fda0003f04270 */
[----:B------:R-:W-:Y:S05]  /*01d0*/  @!P0 BRA `(.L_x_1) ;  /* 0x0000000000188947 */ /* 0x000fea0003800000 */
[----:B------:R-:W-:Y:S01]  /*01e0*/  UISETP.GT.AND UP0, UPT, UR4, 0x1, UPT ;  /* 0x000000010400788c */ /* 0x000fe2000bf04270 */
[----:B------:R1:W-:Y:S01]  /*01f0*/  STS [UR7], R7 ;  /* 0x00000007ff007988 */ /* 0x0003e20008000807 */
[----:B------:R-:W-:-:S07]  /*0200*/  UIADD3 UR7, UPT, UPT, UR4, -0x1, URZ ;  /* 0xffffffff04077890 */ /* 0x000fce000fffe0ff */
[----:B------:R-:W-:Y:S01]  /*0210*/  UMOV UR4, UR7 ;  /* 0x0000000700047c82 */ /* 0x000fe20008000000 */
[----:B-1----:R-:W-:Y:S05]  /*0220*/  BRA.U UP0, `(.L_x_2) ;  /* 0xfffffffd00dc7547 */ /* 0x002fea000b83ffff */
[----:B------:R-:W-:-:S05]  /*0230*/  UMOV UR4, URZ ;  /* 0x000000ff00047c82 */ /* 0x000fca0008000000 */
.L_x_1:
[----:B------:R-:W-:-:S09]  /*0240*/  ULEA UR4, UR4, UR5, 0x2 ;  /* 0x0000000504047291 */ /* 0x000fd2000f8e10ff */
[----:B------:R1:W-:Y:S01]  /*0250*/  STS [UR4], R4 ;  /* 0x00000004ff007988 */ /* 0x0003e20008000804 */
[----:B------:R-:W-:Y:S06]  /*0260*/  BAR.SYNC.DEFER_BLOCKING 0x0 ;  /* 0x0000000000007b1d */ /* 0x000fec0000010000 */
[----:B------:R-:W-:Y:S05]  /*0270*/  BRA.U UP1, `(.L_x_3) ;  /* 0xfffffffd01b07547 */ /* 0x000fea000b83ffff */
.L_x_0:
[----:B------:R-:W2:Y:S02]  /*0280*/  LDCU UR4, c[0x0][0x38c] ;  /* 0x00007180ff0477ac */ /* 0x000ea40008000800 */
[----:B--2---:R-:W-:-:S13]  /*0290*/  ISETP.GE.AND P0, PT, R0, UR4, PT ;  /* 0x0000000400007c0c */ /* 0x004fda000bf06270 */
[----:B------:R-:W-:Y:S05]  /*02a0*/  @P0 EXIT ;  /* 0x000000000000094d */ /* 0x000fea0003800000 */
[----:B0-----:R-:W0:Y:S04]  /*02b0*/  LDS R5, [R5] ;  /* 0x0000000005057984 */ /* 0x001e280000000800 */
[----:B0-----:R-:W-:Y:S01]  /*02c0*/  STG.E desc[UR8][R2.64], R5 ;  /* 0x0000000502007986 */ /* 0x001fe2000c101908 */
[----:B------:R-:W-:Y:S05]  /*02d0*/  EXIT ;  /* 0x000000000000794d */ /* 0x000fea0003800000 */
.L_x_4:
[----:B------:R-:W-:-:S00]  /*02e0*/  BRA `(.L_x_4) ;  /* 0xfffffffc00fc7947 */ /* 0x000fc0000383ffff */
[----:B------:R-:W-:-:S00]  /*02f0*/  NOP ;  /* 0x0000000000007918 */ /* 0x000fc00000000000 */
        /* <DEDUP_REMOVED lines=8> */
.L_x_5:


//--------------------- .nv.shared._Z22sortBlocksSharedKernelPiii --------------------------
	.section	.nv.shared._Z22sortBlocksSharedKernelPiii,"aw",@nobits
	.sectionflags	@""
	.align	16
	.zero		1024


//--------------------- .nv.shared.reserved.0     --------------------------
	.section	.nv.shared.reserved.0,"aw",@nobits
	.weak		__nv_reservedSMEM_offset_0_alias
	.size		__nv_reservedSMEM_offset_0_alias, 0, 64
	.other		__nv_reservedSMEM_offset_0_alias,@"STO_CUDA_RESERVED_SHARED STV_DEFAULT"
__nv_reservedSMEM_offset_0_alias:
	.zero		0
	.zero		64


//--------------------- .nv.constant0._Z22sortBlocksSharedKernelPiii --------------------------
	.section	.nv.constant0._Z22sortBlocksSharedKernelPiii,"a",@progbits
	.sectionflags	@""
	.align	4
.nv.constant0._Z22sortBlocksSharedKernelPiii:
	.zero		912


//--------------------- SYMBOLS --------------------------

	.type		.nv.reservedSmem.offset0,@object
	.size		.nv.reservedSmem.offset0,0x4
	.type		.nv.reservedSmem.cap,@object
	.size		.nv.reservedSmem.cap,0x4
